//
// Generated by NVIDIA NVVM Compiler
//
// Compiler Build ID: CL-36424714
// Cuda compilation tools, release 13.0, V13.0.88
// Based on NVVM 20.0.0
//

.version 9.0
.target sm_100
.address_size 64

	// .globl	_Z11IntmaxaddT4Piii
// _ZZ11IntmaxaddT4PiiiE1c has been demoted

.visible .entry _Z11IntmaxaddT4Piii(
	.param .u64 .ptr .align 1 _Z11IntmaxaddT4Piii_param_0,
	.param .u32 _Z11IntmaxaddT4Piii_param_1,
	.param .u32 _Z11IntmaxaddT4Piii_param_2
)
{
	.reg .pred 	%p<22>;
	.reg .b32 	%r<181>;
	.reg .b64 	%rd<23>;
	// demoted variable
	.shared .align 4 .b8 _ZZ11IntmaxaddT4PiiiE1c[936];
	ld.param.u64 	%rd2, [_Z11IntmaxaddT4Piii_param_0];
	ld.param.u32 	%r65, [_Z11IntmaxaddT4Piii_param_1];
	ld.param.u32 	%r66, [_Z11IntmaxaddT4Piii_param_2];
	cvta.to.global.u64 	%rd1, %rd2;
	mov.u32 	%r1, %ctaid.x;
	mov.u32 	%r2, %ntid.x;
	mul.lo.s32 	%r67, %r2, %r1;
	mul.lo.s32 	%r3, %r67, 234;
	mov.u32 	%r4, %tid.x;
	add.s32 	%r171, %r3, %r4;
	setp.gt.s32 	%p1, %r171, 233;
	@%p1 bra 	$L__BB0_5;
	add.s32 	%r68, %r171, %r66;
	max.s32 	%r69, %r68, 234;
	setp.lt.s32 	%p2, %r68, 234;
	selp.u32 	%r70, 1, 0, %p2;
	add.s32 	%r71, %r68, %r70;
	sub.s32 	%r72, %r69, %r71;
	div.u32 	%r73, %r72, %r66;
	add.s32 	%r6, %r73, %r70;
	and.b32  	%r74, %r6, 3;
	setp.eq.s32 	%p3, %r74, 3;
	mov.u32 	%r165, %r171;
	@%p3 bra 	$L__BB0_4;
	shl.b32 	%r76, %r4, 3;
	mad.lo.s32 	%r77, %r67, 936, %r76;
	mov.u32 	%r78, _ZZ11IntmaxaddT4PiiiE1c;
	add.s32 	%r163, %r78, %r77;
	shl.b32 	%r8, %r66, 2;
	shl.b32 	%r79, %r4, 1;
	add.s32 	%r162, %r3, %r79;
	add.s32 	%r80, %r6, 1;
	and.b32  	%r81, %r80, 3;
	neg.s32 	%r161, %r81;
	mov.u32 	%r165, %r171;
$L__BB0_3:
	.pragma "nounroll";
	mul.wide.u32 	%rd3, %r162, 4;
	add.s64 	%rd4, %rd1, %rd3;
	ld.global.u32 	%r82, [%rd4];
	st.shared.u32 	[%r163], %r82;
	add.s32 	%r165, %r165, %r66;
	add.s32 	%r163, %r163, %r8;
	add.s32 	%r162, %r162, %r66;
	add.s32 	%r161, %r161, 1;
	setp.ne.s32 	%p4, %r161, 0;
	@%p4 bra 	$L__BB0_3;
$L__BB0_4:
	setp.lt.u32 	%p5, %r6, 3;
	@%p5 bra 	$L__BB0_5;
	bra.uni 	$L__BB0_22;
$L__BB0_5:
	setp.lt.s32 	%p7, %r65, 1;
	@%p7 bra 	$L__BB0_15;
	shl.b32 	%r99, %r4, 2;
	mov.u32 	%r100, _ZZ11IntmaxaddT4PiiiE1c;
	add.s32 	%r20, %r100, %r99;
	add.s32 	%r21, %r171, %r66;
	max.s32 	%r101, %r21, 234;
	setp.lt.s32 	%p8, %r21, 234;
	selp.u32 	%r22, 1, 0, %p8;
	add.s32 	%r102, %r21, %r22;
	sub.s32 	%r23, %r101, %r102;
	shl.b32 	%r103, %r3, 2;
	add.s32 	%r24, %r20, %r103;
	shl.b32 	%r25, %r66, 2;
	add.s32 	%r26, %r24, %r25;
	add.s32 	%r27, %r21, %r66;
	add.s32 	%r28, %r26, %r25;
	add.s32 	%r29, %r27, %r66;
	mov.b32 	%r179, 0;
	div.u32 	%r107, %r23, %r66;
	add.s32 	%r49, %r107, %r22;
	mov.u32 	%r173, %r179;
$L__BB0_7:
	setp.gt.s32 	%p9, %r171, 233;
	ld.shared.u32 	%r104, [%r20];
	add.s32 	%r105, %r104, 10;
	max.s32 	%r179, %r179, %r105;
	@%p9 bra 	$L__BB0_14;
	and.b32  	%r50, %r49, 3;
	setp.eq.s32 	%p10, %r50, 3;
	mov.u32 	%r175, %r171;
	@%p10 bra 	$L__BB0_12;
	ld.shared.u32 	%r51, [%r24];
	add.s32 	%r108, %r51, 2;
	max.s32 	%r109, %r179, %r108;
	st.shared.u32 	[%r24], %r109;
	setp.eq.s32 	%p11, %r50, 0;
	mov.u32 	%r179, %r51;
	mov.u32 	%r175, %r21;
	@%p11 bra 	$L__BB0_12;
	ld.shared.u32 	%r179, [%r26];
	add.s32 	%r110, %r179, 2;
	max.s32 	%r111, %r51, %r110;
	st.shared.u32 	[%r26], %r111;
	setp.eq.s32 	%p12, %r50, 1;
	mov.u32 	%r175, %r27;
	@%p12 bra 	$L__BB0_12;
	ld.shared.u32 	%r53, [%r28];
	add.s32 	%r112, %r53, 2;
	max.s32 	%r113, %r179, %r112;
	st.shared.u32 	[%r28], %r113;
	mov.u32 	%r179, %r53;
	mov.u32 	%r175, %r29;
$L__BB0_12:
	setp.lt.u32 	%p13, %r49, 3;
	@%p13 bra 	$L__BB0_14;
$L__BB0_13:
	.pragma "nounroll";
	shl.b32 	%r114, %r175, 2;
	add.s32 	%r116, %r100, %r114;
	ld.shared.u32 	%r117, [%r116];
	add.s32 	%r118, %r117, 2;
	max.s32 	%r119, %r179, %r118;
	st.shared.u32 	[%r116], %r119;
	add.s32 	%r120, %r116, %r25;
	ld.shared.u32 	%r121, [%r120];
	add.s32 	%r122, %r121, 2;
	max.s32 	%r123, %r117, %r122;
	st.shared.u32 	[%r120], %r123;
	add.s32 	%r124, %r120, %r25;
	ld.shared.u32 	%r125, [%r124];
	add.s32 	%r126, %r125, 2;
	max.s32 	%r127, %r121, %r126;
	st.shared.u32 	[%r124], %r127;
	add.s32 	%r128, %r124, %r25;
	ld.shared.u32 	%r179, [%r128];
	add.s32 	%r129, %r179, 2;
	max.s32 	%r130, %r125, %r129;
	st.shared.u32 	[%r128], %r130;
	add.s32 	%r175, %r25, %r175;
	setp.lt.s32 	%p14, %r175, 234;
	@%p14 bra 	$L__BB0_13;
$L__BB0_14:
	add.s32 	%r173, %r173, 1;
	setp.eq.s32 	%p15, %r173, %r65;
	@%p15 bra 	$L__BB0_15;
	bra.uni 	$L__BB0_7;
$L__BB0_15:
	setp.gt.s32 	%p16, %r171, 233;
	@%p16 bra 	$L__BB0_21;
	add.s32 	%r131, %r171, %r66;
	max.s32 	%r132, %r131, 234;
	setp.lt.s32 	%p17, %r131, 234;
	selp.u32 	%r133, 1, 0, %p17;
	add.s32 	%r134, %r131, %r133;
	sub.s32 	%r135, %r132, %r134;
	div.u32 	%r136, %r135, %r66;
	add.s32 	%r32, %r136, %r133;
	and.b32  	%r137, %r32, 3;
	setp.eq.s32 	%p18, %r137, 3;
	@%p18 bra 	$L__BB0_19;
	shl.b32 	%r138, %r4, 1;
	add.s32 	%r169, %r3, %r138;
	shl.b32 	%r140, %r4, 3;
	mad.lo.s32 	%r141, %r67, 936, %r140;
	mov.u32 	%r142, _ZZ11IntmaxaddT4PiiiE1c;
	add.s32 	%r168, %r142, %r141;
	shl.b32 	%r35, %r66, 2;
	add.s32 	%r143, %r32, 1;
	and.b32  	%r144, %r143, 3;
	neg.s32 	%r167, %r144;
$L__BB0_18:
	.pragma "nounroll";
	ld.shared.u32 	%r145, [%r168];
	mul.wide.u32 	%rd13, %r169, 4;
	add.s64 	%rd14, %rd1, %rd13;
	st.global.u32 	[%rd14], %r145;
	add.s32 	%r171, %r171, %r66;
	add.s32 	%r169, %r169, %r66;
	add.s32 	%r168, %r168, %r35;
	add.s32 	%r167, %r167, 1;
	setp.ne.s32 	%p19, %r167, 0;
	@%p19 bra 	$L__BB0_18;
$L__BB0_19:
	setp.lt.u32 	%p20, %r32, 3;
	@%p20 bra 	$L__BB0_21;
$L__BB0_20:
	.pragma "nounroll";
	add.s32 	%r146, %r171, %r4;
	shl.b32 	%r147, %r146, 2;
	mov.u32 	%r148, _ZZ11IntmaxaddT4PiiiE1c;
	add.s32 	%r149, %r148, %r147;
	ld.shared.u32 	%r150, [%r149];
	mul.wide.u32 	%rd15, %r146, 4;
	add.s64 	%rd16, %rd1, %rd15;
	st.global.u32 	[%rd16], %r150;
	add.s32 	%r151, %r146, %r66;
	shl.b32 	%r152, %r66, 2;
	add.s32 	%r153, %r149, %r152;
	ld.shared.u32 	%r154, [%r153];
	mul.wide.u32 	%rd17, %r151, 4;
	add.s64 	%rd18, %rd1, %rd17;
	st.global.u32 	[%rd18], %r154;
	add.s32 	%r155, %r151, %r66;
	add.s32 	%r156, %r153, %r152;
	ld.shared.u32 	%r157, [%r156];
	mul.wide.u32 	%rd19, %r155, 4;
	add.s64 	%rd20, %rd1, %rd19;
	st.global.u32 	[%rd20], %r157;
	add.s32 	%r158, %r155, %r66;
	add.s32 	%r159, %r156, %r152;
	ld.shared.u32 	%r160, [%r159];
	mul.wide.u32 	%rd21, %r158, 4;
	add.s64 	%rd22, %rd1, %rd21;
	st.global.u32 	[%rd22], %r160;
	add.s32 	%r171, %r152, %r171;
	setp.lt.s32 	%p21, %r171, 234;
	@%p21 bra 	$L__BB0_20;
$L__BB0_21:
	ret;
$L__BB0_22:
	.pragma "nounroll";
	add.s32 	%r83, %r165, %r4;
	mul.wide.u32 	%rd5, %r83, 4;
	add.s64 	%rd6, %rd1, %rd5;
	ld.global.u32 	%r84, [%rd6];
	shl.b32 	%r85, %r83, 2;
	mov.u32 	%r86, _ZZ11IntmaxaddT4PiiiE1c;
	add.s32 	%r87, %r86, %r85;
	st.shared.u32 	[%r87], %r84;
	add.s32 	%r88, %r83, %r66;
	mul.wide.u32 	%rd7, %r88, 4;
	add.s64 	%rd8, %rd1, %rd7;
	ld.global.u32 	%r89, [%rd8];
	shl.b32 	%r90, %r66, 2;
	add.s32 	%r91, %r87, %r90;
	st.shared.u32 	[%r91], %r89;
	add.s32 	%r92, %r88, %r66;
	mul.wide.u32 	%rd9, %r92, 4;
	add.s64 	%rd10, %rd1, %rd9;
	ld.global.u32 	%r93, [%rd10];
	add.s32 	%r94, %r91, %r90;
	st.shared.u32 	[%r94], %r93;
	add.s32 	%r95, %r92, %r66;
	mul.wide.u32 	%rd11, %r95, 4;
	add.s64 	%rd12, %rd1, %rd11;
	ld.global.u32 	%r96, [%rd12];
	add.s32 	%r97, %r94, %r90;
	st.shared.u32 	[%r97], %r96;
	add.s32 	%r165, %r90, %r165;
	setp.lt.s32 	%p6, %r165, 234;
	@%p6 bra 	$L__BB0_22;
	bra.uni 	$L__BB0_5;

}


// ===== COMPILED SASS (sm_100) =====

	.target	sm_100

	.elftype	@"ET_EXEC"


//--------------------- .note.nv.tkinfo           --------------------------
	.section	.note.nv.tkinfo,"",@"SHT_NOTE"
	.sectionflags	@"SHF_NOTE_NV_TKINFO"
	.tkinfo
        /*0018*/ 	.word	0x00000002
        /*0030*/ 	.string	""
        /*0030*/ 	.string	"ptxas"
        /*0030*/ 	.string	"Cuda compilation tools, release 13.0, V13.0.88"
        /*0030*/ 	.string	"Build cuda_13.0.r13.0/compiler.36424714_0"
        /*0030*/ 	.string	"-arch sm_100 -m 64 "



//--------------------- .note.nv.cuinfo           --------------------------
	.section	.note.nv.cuinfo,"",@"SHT_NOTE"
	.sectionflags	@"SHF_NOTE_NV_CUINFO"
        /*0018*/ 	.short	0x0002
        /*001a*/ 	.short	0x0064
        /*001c*/ 	.short	0x0082
	.zero		2


//--------------------- .nv.info                  --------------------------
	.section	.nv.info,"",@"SHT_CUDA_INFO"
	.align	4


	//----- nvinfo : EIATTR_REGCOUNT
	.align		4
        /*0000*/ 	.byte	0x04, 0x2f
        /*0002*/ 	.short	(.L_1 - .L_0)
	.align		4
.L_0:
        /*0004*/ 	.word	index@(_Z11IntmaxaddT4Piii)
        /*0008*/ 	.word	0x0000001a


	//----- nvinfo : EIATTR_FRAME_SIZE
	.align		4
.L_1:
        /*000c*/ 	.byte	0x04, 0x11
        /*000e*/ 	.short	(.L_3 - .L_2)
	.align		4
.L_2:
        /*0010*/ 	.word	index@(_Z11IntmaxaddT4Piii)
        /*0014*/ 	.word	0x00000000


	//----- nvinfo : EIATTR_MIN_STACK_SIZE
	.align		4
.L_3:
        /*0018*/ 	.byte	0x04, 0x12
        /*001a*/ 	.short	(.L_5 - .L_4)
	.align		4
.L_4:
        /*001c*/ 	.word	index@(_Z11IntmaxaddT4Piii)
        /*0020*/ 	.word	0x00000000
.L_5:


//--------------------- .nv.compat                --------------------------
	.section	.nv.compat,"",@"SHT_CUDA_COMPAT_INFO"
	.align	4
        /*0000*/ 	.byte	0x02, 0x09, 0x00, 0x00, 0x02, 0x02, 0x01, 0x00, 0x02, 0x05, 0x05, 0x00, 0x03, 0x07, 0x01, 0x01
        /*0010*/ 	.byte	0x02, 0x03, 0x00, 0x00, 0x02, 0x06, 0x01, 0x00, 0x04, 0x0b, 0x08, 0x00, 0x09, 0x00, 0x00, 0x00
        /*0020*/ 	.byte	0x00, 0x00, 0x00, 0x00


//--------------------- .nv.info._Z11IntmaxaddT4Piii --------------------------
	.section	.nv.info._Z11IntmaxaddT4Piii,"",@"SHT_CUDA_INFO"
	.sectionflags	@""
	.align	4


	//----- nvinfo : EIATTR_CUDA_API_VERSION
	.align		4
        /*0000*/ 	.byte	0x04, 0x37
        /*0002*/ 	.short	(.L_7 - .L_6)
.L_6:
        /*0004*/ 	.word	0x00000082


	//----- nvinfo : EIATTR_KPARAM_INFO
	.align		4
.L_7:
        /*0008*/ 	.byte	0x04, 0x17
        /*000a*/ 	.short	(.L_9 - .L_8)
.L_8:
        /*000c*/ 	.word	0x00000000
        /*0010*/ 	.short	0x0002
        /*0012*/ 	.short	0x000c
        /*0014*/ 	.byte	0x00, 0xf0, 0x11, 0x00


	//----- nvinfo : EIATTR_KPARAM_INFO
	.align		4
.L_9:
        /*0018*/ 	.byte	0x04, 0x17
        /*001a*/ 	.short	(.L_11 - .L_10)
.L_10:
        /*001c*/ 	.word	0x00000000
        /*0020*/ 	.short	0x0001
        /*0022*/ 	.short	0x0008
        /*0024*/ 	.byte	0x00, 0xf0, 0x11, 0x00


	//----- nvinfo : EIATTR_KPARAM_INFO
	.align		4
.L_11:
        /*0028*/ 	.byte	0x04, 0x17
        /*002a*/ 	.short	(.L_13 - .L_12)
.L_12:
        /*002c*/ 	.word	0x00000000
        /*0030*/ 	.short	0x0000
        /*0032*/ 	.short	0x0000
        /*0034*/ 	.byte	0x00, 0xf5, 0x21, 0x00


	//----- nvinfo : EIATTR_SPARSE_MMA_MASK
	.align		4
.L_13:
        /*0038*/ 	.byte	0x03, 0x50
        /*003a*/ 	.short	0x0000


	//----- nvinfo : EIATTR_MAXREG_COUNT
	.align		4
        /*003c*/ 	.byte	0x03, 0x1b
        /*003e*/ 	.short	0x00ff


	//----- nvinfo : EIATTR_MERCURY_ISA_VERSION
	.align		4
        /*0040*/ 	.byte	0x03, 0x5f
        /*0042*/ 	.short	0x0101


	//----- nvinfo : EIATTR_VRC_CTA_INIT_COUNT
	.align		4
        /*0044*/ 	.byte	0x02, 0x4a
	.zero		1
	.zero		1


	//----- nvinfo : EIATTR_EXIT_INSTR_OFFSETS
	.align		4
        /*0048*/ 	.byte	0x04, 0x1c
        /*004a*/ 	.short	(.L_15 - .L_14)


	//   ....[0]....
.L_14:
        /*004c*/ 	.word	0x00000bb0


	//   ....[1]....
        /*0050*/ 	.word	0x00000ee0


	//   ....[2]....
        /*0054*/ 	.word	0x000010a0


	//----- nvinfo : EIATTR_CRS_STACK_SIZE
	.align		4
.L_15:
        /*0058*/ 	.byte	0x04, 0x1e
        /*005a*/ 	.short	(.L_17 - .L_16)
.L_16:
        /*005c*/ 	.word	0x00000000


	//----- nvinfo : EIATTR_CBANK_PARAM_SIZE
	.align		4
.L_17:
        /*0060*/ 	.byte	0x03, 0x19
        /*0062*/ 	.short	0x0010


	//----- nvinfo : EIATTR_PARAM_CBANK
	.align		4
        /*0064*/ 	.byte	0x04, 0x0a
        /*0066*/ 	.short	(.L_19 - .L_18)
	.align		4
.L_18:
        /*0068*/ 	.word	index@(.nv.constant0._Z11IntmaxaddT4Piii)
        /*006c*/ 	.short	0x0380
        /*006e*/ 	.short	0x0010


	//----- nvinfo : EIATTR_SW_WAR
	.align		4
.L_19:
        /*0070*/ 	.byte	0x04, 0x36
        /*0072*/ 	.short	(.L_21 - .L_20)
.L_20:
        /*0074*/ 	.word	0x00000008
.L_21:


//--------------------- .nv.callgraph             --------------------------
	.section	.nv.callgraph,"",@"SHT_CUDA_CALLGRAPH"
	.align	4
	.sectionentsize	8
	.align		4
        /*0000*/ 	.word	0x00000000
	.align		4
        /*0004*/ 	.word	0xffffffff
	.align		4
        /*0008*/ 	.word	0x00000000
	.align		4
        /*000c*/ 	.word	0xfffffffe
	.align		4
        /*0010*/ 	.word	0x00000000
	.align		4
        /*0014*/ 	.word	0xfffffffd
	.align		4
        /*0018*/ 	.word	0x00000000
	.align		4
        /*001c*/ 	.word	0xfffffffc


//--------------------- .text._Z11IntmaxaddT4Piii --------------------------
	.section	.text._Z11IntmaxaddT4Piii,"ax",@progbits
	.align	128
        .global         _Z11IntmaxaddT4Piii
        .type           _Z11IntmaxaddT4Piii,@function
        .size           _Z11IntmaxaddT4Piii,(.L_x_18 - _Z11IntmaxaddT4Piii)
        .other          _Z11IntmaxaddT4Piii,@"STO_CUDA_ENTRY STV_DEFAULT"
_Z11IntmaxaddT4Piii:
.text._Z11IntmaxaddT4Piii:
[----:B------:R-:W-:Y:S08]  /*0000*/  LDC R1, c[0x0][0x37c] ;  /* 0x0000df00ff017b82 */ /* 0x000ff00000000800 */
[----:B------:R-:W0:Y:S01]  /*0010*/  S2UR UR4, SR_CTAID.X ;  /* 0x00000000000479c3 */ /* 0x000e220000002500 */
[----:B------:R-:W1:Y:S01]  /*0020*/  S2R R3, SR_TID.X ;  /* 0x0000000000037919 */ /* 0x000e620000002100 */
[----:B------:R-:W2:Y:S01]  /*0030*/  LDCU.64 UR6, c[0x0][0x358] ;  /* 0x00006b00ff0677ac */ /* 0x000ea20008000a00 */
[----:B------:R-:W-:Y:S05]  /*0040*/  BSSY.RECONVERGENT B0, `(.L_x_0) ;  /* 0x0000057000007945 */ /* 0x000fea0003800200 */
[----:B------:R-:W0:Y:S02]  /*0050*/  LDC R2, c[0x0][0x360] ;  /* 0x0000d800ff027b82 */ /* 0x000e240000000800 */
[----:B0-----:R-:W-:-:S04]  /*0060*/  IMAD R2, R2, UR4, RZ ;  /* 0x0000000402027c24 */ /* 0x001fc8000f8e02ff */
[----:B------:R-:W-:-:S04]  /*0070*/  IMAD R4, R2, 0xea, RZ ;  /* 0x000000ea02047824 */ /* 0x000fc800078e02ff */
[----:B-1----:R-:W-:-:S05]  /*0080*/  IMAD.IADD R0, R4, 0x1, R3 ;  /* 0x0000000104007824 */ /* 0x002fca00078e0203 */
[----:B------:R-:W-:-:S13]  /*0090*/  ISETP.GT.AND P0, PT, R0, 0xe9, PT ;  /* 0x000000e90000780c */ /* 0x000fda0003f04270 */
[----:B--2---:R-:W-:Y:S05]  /*00a0*/  @P0 BRA `(.L_x_1) ;  /* 0x0000000400400947 */ /* 0x004fea0003800000 */
[----:B------:R-:W0:Y:S01]  /*00b0*/  LDC R5, c[0x0][0x38c] ;  /* 0x0000e300ff057b82 */ /* 0x000e220000000800 */
[----:B------:R-:W-:Y:S01]  /*00c0*/  BSSY.RECONVERGENT B1, `(.L_x_2) ;  /* 0x0000032000017945 */ /* 0x000fe20003800200 */
[----:B0-----:R-:W0:Y:S01]  /*00d0*/  I2F.U32.RP R11, R5 ;  /* 0x00000005000b7306 */ /* 0x001e220000209000 */
[----:B------:R-:W-:Y:S02]  /*00e0*/  IADD3 R8, PT, PT, R0, R5, RZ ;  /* 0x0000000500087210 */ /* 0x000fe40007ffe0ff */
[----:B------:R-:W-:Y:S02]  /*00f0*/  ISETP.NE.U32.AND P2, PT, R5, RZ, PT ;  /* 0x000000ff0500720c */ /* 0x000fe40003f45070 */
[C---:B------:R-:W-:Y:S02]  /*0100*/  ISETP.GE.AND P0, PT, R8.reuse, 0xea, PT ;  /* 0x000000ea0800780c */ /* 0x040fe40003f06270 */
[----:B------:R-:W-:Y:S01]  /*0110*/  VIMNMX R9, PT, PT, R8, 0xea, !PT ;  /* 0x000000ea08097848 */ /* 0x000fe20007fe0100 */
[----:B0-----:R-:W0:Y:S02]  /*0120*/  MUFU.RCP R11, R11 ;  /* 0x0000000b000b7308 */ /* 0x001e240000001000 */
[----:B0-----:R-:W-:-:S06]  /*0130*/  VIADD R6, R11, 0xffffffe ;  /* 0x0ffffffe0b067836 */ /* 0x001fcc0000000000 */
[----:B------:R0:W1:Y:S02]  /*0140*/  F2I.FTZ.U32.TRUNC.NTZ R7, R6 ;  /* 0x0000000600077305 */ /* 0x000064000021f000 */
[----:B0-----:R-:W-:Y:S02]  /*0150*/  IMAD.MOV.U32 R6, RZ, RZ, RZ ;  /* 0x000000ffff067224 */ /* 0x001fe400078e00ff */
[----:B-1----:R-:W-:-:S04]  /*0160*/  IMAD.MOV R10, RZ, RZ, -R7 ;  /* 0x000000ffff0a7224 */ /* 0x002fc800078e0a07 */
[----:B------:R-:W-:Y:S01]  /*0170*/  IMAD R13, R10, R5, RZ ;  /* 0x000000050a0d7224 */ /* 0x000fe200078e02ff */
[----:B------:R-:W-:-:S03]  /*0180*/  SEL R10, RZ, 0x1, P0 ;  /* 0x00000001ff0a7807 */ /* 0x000fc60000000000 */
[----:B------:R-:W-:Y:S01]  /*0190*/  IMAD.HI.U32 R7, R7, R13, R6 ;  /* 0x0000000d07077227 */ /* 0x000fe200078e0006 */
[----:B------:R-:W-:-:S05]  /*01a0*/  IADD3 R8, PT, PT, R9, -R8, -R10 ;  /* 0x8000000809087210 */ /* 0x000fca0007ffe80a */
[----:B------:R-:W-:-:S04]  /*01b0*/  IMAD.HI.U32 R7, R7, R8, RZ ;  /* 0x0000000807077227 */ /* 0x000fc800078e00ff */
[----:B------:R-:W-:-:S04]  /*01c0*/  IMAD.MOV R6, RZ, RZ, -R7 ;  /* 0x000000ffff067224 */ /* 0x000fc800078e0a07 */
[----:B------:R-:W-:-:S05]  /*01d0*/  IMAD R8, R5, R6, R8 ;  /* 0x0000000605087224 */ /* 0x000fca00078e0208 */
[----:B------:R-:W-:-:S13]  /*01e0*/  ISETP.GE.U32.AND P0, PT, R8, R5, PT ;  /* 0x000000050800720c */ /* 0x000fda0003f06070 */
[----:B------:R-:W-:Y:S01]  /*01f0*/  @P0 IMAD.IADD R8, R8, 0x1, -R5 ;  /* 0x0000000108080824 */ /* 0x000fe200078e0a05 */
[----:B------:R-:W-:-:S04]  /*0200*/  @P0 IADD3 R7, PT, PT, R7, 0x1, RZ ;  /* 0x0000000107070810 */ /* 0x000fc80007ffe0ff */
[----:B------:R-:W-:Y:S01]  /*0210*/  ISETP.GE.U32.AND P1, PT, R8, R5, PT ;  /* 0x000000050800720c */ /* 0x000fe20003f26070 */
[----:B------:R-:W-:-:S12]  /*0220*/  IMAD.MOV.U32 R8, RZ, RZ, R0 ;  /* 0x000000ffff087224 */ /* 0x000fd800078e0000 */
[----:B------:R-:W-:Y:S01]  /*0230*/  @P1 VIADD R7, R7, 0x1 ;  /* 0x0000000107071836 */ /* 0x000fe20000000000 */
[----:B------:R-:W-:-:S05]  /*0240*/  @!P2 LOP3.LUT R7, RZ, R5, RZ, 0x33, !PT ;  /* 0x00000005ff07a212 */ /* 0x000fca00078e33ff */
[----:B------:R-:W-:-:S05]  /*0250*/  IMAD.IADD R10, R10, 0x1, R7 ;  /* 0x000000010a0a7824 */ /* 0x000fca00078e0207 */
[C---:B------:R-:W-:Y:S02]  /*0260*/  LOP3.LUT R6, R10.reuse, 0x3, RZ, 0xc0, !PT ;  /* 0x000000030a067812 */ /* 0x040fe400078ec0ff */
[----:B------:R-:W-:Y:S02]  /*0270*/  ISETP.GE.U32.AND P1, PT, R10, 0x3, PT ;  /* 0x000000030a00780c */ /* 0x000fe40003f26070 */
[----:B------:R-:W-:-:S13]  /*0280*/  ISETP.NE.AND P0, PT, R6, 0x3, PT ;  /* 0x000000030600780c */ /* 0x000fda0003f05270 */
[----:B------:R-:W-:Y:S05]  /*0290*/  @!P0 BRA `(.L_x_3) ;  /* 0x0000000000508947 */ /* 0x000fea0003800000 */
[----:B------:R-:W0:Y:S01]  /*02a0*/  S2UR UR5, SR_CgaCtaId ;  /* 0x00000000000579c3 */ /* 0x000e220000008800 */
[----:B------:R-:W-:Y:S01]  /*02b0*/  IADD3 R8, PT, PT, R10, 0x1, RZ ;  /* 0x000000010a087810 */ /* 0x000fe20007ffe0ff */
[----:B------:R-:W-:Y:S01]  /*02c0*/  UMOV UR4, 0x400 ;  /* 0x0000040000047882 */ /* 0x000fe20000000000 */
[----:B------:R-:W-:Y:S02]  /*02d0*/  IMAD R12, R2, 0x75, R3 ;  /* 0x00000075020c7824 */ /* 0x000fe400078e0203 */
[----:B------:R-:W-:Y:S01]  /*02e0*/  LOP3.LUT R9, R8, 0x3, RZ, 0xc0, !PT ;  /* 0x0000000308097812 */ /* 0x000fe200078ec0ff */
[----:B------:R-:W-:Y:S02]  /*02f0*/  IMAD R13, R3, 0x2, R4 ;  /* 0x00000002030d7824 */ /* 0x000fe400078e0204 */
[----:B------:R-:W1:Y:S01]  /*0300*/  LDC.64 R6, c[0x0][0x380] ;  /* 0x0000e000ff067b82 */ /* 0x000e620000000a00 */
[----:B------:R-:W-:Y:S02]  /*0310*/  IMAD.MOV.U32 R8, RZ, RZ, R0 ;  /* 0x000000ffff087224 */ /* 0x000fe400078e0000 */
[----:B------:R-:W-:Y:S01]  /*0320*/  IMAD.MOV R9, RZ, RZ, -R9 ;  /* 0x000000ffff097224 */ /* 0x000fe200078e0a09 */
[----:B0-----:R-:W-:-:S06]  /*0330*/  ULEA UR4, UR5, UR4, 0x18 ;  /* 0x0000000405047291 */ /* 0x001fcc000f8ec0ff */
[----:B------:R-:W-:-:S07]  /*0340*/  LEA R12, R12, UR4, 0x3 ;  /* 0x000000040c0c7c11 */ /* 0x000fce000f8e18ff */
.L_x_4:
[----:B-1----:R-:W-:-:S06]  /*0350*/  IMAD.WIDE.U32 R10, R13, 0x4, R6 ;  /* 0x000000040d0a7825 */ /* 0x002fcc00078e0006 */
[----:B------:R-:W2:Y:S01]  /*0360*/  LDG.E R11, desc[UR6][R10.64] ;  /* 0x000000060a0b7981 */ /* 0x000ea2000c1e1900 */
[----:B------:R-:W-:Y:S01]  /*0370*/  IADD3 R9, PT, PT, R9, 0x1, RZ ;  /* 0x0000000109097810 */ /* 0x000fe20007ffe0ff */
[--C-:B------:R-:W-:Y:S02]  /*0380*/  IMAD.IADD R8, R8, 0x1, R5.reuse ;  /* 0x0000000108087824 */ /* 0x100fe400078e0205 */
[----:B------:R-:W-:Y:S01]  /*0390*/  IMAD.IADD R13, R13, 0x1, R5 ;  /* 0x000000010d0d7824 */ /* 0x000fe200078e0205 */
[----:B------:R-:W-:Y:S01]  /*03a0*/  ISETP.NE.AND P0, PT, R9, RZ, PT ;  /* 0x000000ff0900720c */ /* 0x000fe20003f05270 */
[----:B--2---:R0:W-:Y:S02]  /*03b0*/  STS [R12], R11 ;  /* 0x0000000b0c007388 */ /* 0x0041e40000000800 */
[----:B0-----:R-:W-:-:S10]  /*03c0*/  IMAD R12, R5, 0x4, R12 ;  /* 0x00000004050c7824 */ /* 0x001fd400078e020c */
[----:B------:R-:W-:Y:S05]  /*03d0*/  @P0 BRA `(.L_x_4) ;  /* 0xfffffffc00dc0947 */ /* 0x000fea000383ffff */
.L_x_3:
[----:B------:R-:W-:Y:S05]  /*03e0*/  BSYNC.RECONVERGENT B1 ;  /* 0x0000000000017941 */ /* 0x000fea0003800200 */
.L_x_2:
[----:B------:R-:W-:Y:S05]  /*03f0*/  @!P1 BRA `(.L_x_1) ;  /* 0x00000000006c9947 */ /* 0x000fea0003800000 */
[----:B------:R-:W0:Y:S01]  /*0400*/  S2R R10, SR_CgaCtaId ;  /* 0x00000000000a7919 */ /* 0x000e220000008800 */
[----:B------:R-:W1:Y:S01]  /*0410*/  LDC.64 R6, c[0x0][0x380] ;  /* 0x0000e000ff067b82 */ /* 0x000e620000000a00 */
[----:B------:R-:W-:-:S04]  /*0420*/  MOV R9, 0x400 ;  /* 0x0000040000097802 */ /* 0x000fc80000000f00 */
[----:B0-----:R-:W-:-:S07]  /*0430*/  LEA R20, R10, R9, 0x18 ;  /* 0x000000090a147211 */ /* 0x001fce00078ec0ff */
.L_x_5:
[----:B0-----:R-:W-:-:S05]  /*0440*/  IADD3 R9, PT, PT, R3, R8, RZ ;  /* 0x0000000803097210 */ /* 0x001fca0007ffe0ff */
[C---:B------:R-:W-:Y:S02]  /*0450*/  IMAD.IADD R14, R9.reuse, 0x1, R5 ;  /* 0x00000001090e7824 */ /* 0x040fe400078e0205 */
[----:B-1----:R-:W-:-:S04]  /*0460*/  IMAD.WIDE.U32 R12, R9, 0x4, R6 ;  /* 0x00000004090c7825 */ /* 0x002fc800078e0006 */
[C---:B------:R-:W-:Y:S02]  /*0470*/  IMAD.IADD R16, R14.reuse, 0x1, R5 ;  /* 0x000000010e107824 */ /* 0x040fe400078e0205 */
[----:B------:R-:W-:Y:S01]  /*0480*/  IMAD.WIDE.U32 R14, R14, 0x4, R6 ;  /* 0x000000040e0e7825 */ /* 0x000fe200078e0006 */
[----:B------:R-:W2:Y:S03]  /*0490*/  LDG.E R12, desc[UR6][R12.64] ;  /* 0x000000060c0c7981 */ /* 0x000ea6000c1e1900 */
[C---:B------:R-:W-:Y:S02]  /*04a0*/  IMAD.IADD R11, R16.reuse, 0x1, R5 ;  /* 0x00000001100b7824 */ /* 0x040fe400078e0205 */
[--C-:B------:R-:W-:Y:S01]  /*04b0*/  IMAD.WIDE.U32 R16, R16, 0x4, R6.reuse ;  /* 0x0000000410107825 */ /* 0x100fe200078e0006 */
[----:B------:R-:W3:Y:S03]  /*04c0*/  LDG.E R14, desc[UR6][R14.64] ;  /* 0x000000060e0e7981 */ /* 0x000ee6000c1e1900 */
[----:B------:R-:W-:-:S02]  /*04d0*/  IMAD.WIDE.U32 R10, R11, 0x4, R6 ;  /* 0x000000040b0a7825 */ /* 0x000fc400078e0006 */
[----:B------:R-:W4:Y:S04]  /*04e0*/  LDG.E R16, desc[UR6][R16.64] ;  /* 0x0000000610107981 */ /* 0x000f28000c1e1900 */
[----:B------:R-:W5:Y:S01]  /*04f0*/  LDG.E R10, desc[UR6][R10.64] ;  /* 0x000000060a0a7981 */ /* 0x000f62000c1e1900 */
[----:B------:R-:W-:-:S05]  /*0500*/  LEA R9, R9, R20, 0x2 ;  /* 0x0000001409097211 */ /* 0x000fca00078e10ff */
[----:B------:R-:W-:-:S04]  /*0510*/  IMAD R18, R5, 0x4, R9 ;  /* 0x0000000405127824 */ /* 0x000fc800078e0209 */
[----:B------:R-:W-:-:S05]  /*0520*/  IMAD R19, R5, 0x4, R18 ;  /* 0x0000000405137824 */ /* 0x000fca00078e0212 */
[C---:B------:R-:W-:Y:S01]  /*0530*/  LEA R21, R5.reuse, R19, 0x2 ;  /* 0x0000001305157211 */ /* 0x040fe200078e10ff */
[----:B------:R-:W-:-:S05]  /*0540*/  IMAD R8, R5, 0x4, R8 ;  /* 0x0000000405087824 */ /* 0x000fca00078e0208 */
[----:B------:R-:W-:Y:S01]  /*0550*/  ISETP.GE.AND P0, PT, R8, 0xea, PT ;  /* 0x000000ea0800780c */ /* 0x000fe20003f06270 */
[----:B--2---:R0:W-:Y:S04]  /*0560*/  STS [R9], R12 ;  /* 0x0000000c09007388 */ /* 0x0041e80000000800 */
[----:B---3--:R0:W-:Y:S04]  /*0570*/  STS [R18], R14 ;  /* 0x0000000e12007388 */ /* 0x0081e80000000800 */
[----:B----4-:R0:W-:Y:S04]  /*0580*/  STS [R19], R16 ;  /* 0x0000001013007388 */ /* 0x0101e80000000800 */
[----:B-----5:R0:W-:Y:S01]  /*0590*/  STS [R21], R10 ;  /* 0x0000000a15007388 */ /* 0x0201e20000000800 */
[----:B------:R-:W-:Y:S05]  /*05a0*/  @!P0 BRA `(.L_x_5) ;  /* 0xfffffffc00a48947 */ /* 0x000fea000383ffff */
.L_x_1:
[----:B------:R-:W-:Y:S05]  /*05b0*/  BSYNC.RECONVERGENT B0 ;  /* 0x0000000000007941 */ /* 0x000fea0003800200 */
.L_x_0:
[----:B------:R-:W1:Y:S02]  /*05c0*/  LDCU UR4, c[0x0][0x388] ;  /* 0x00007100ff0477ac */ /* 0x000e640008000800 */
[----:B-1----:R-:W-:-:S09]  /*05d0*/  UISETP.GE.AND UP0, UPT, UR4, 0x1, UPT ;  /* 0x000000010400788c */ /* 0x002fd2000bf06270 */
[----:B------:R-:W-:Y:S05]  /*05e0*/  BRA.U !UP0, `(.L_x_6) ;  /* 0x00000005086c7547 */ /* 0x000fea000b800000 */
[----:B------:R-:W1:Y:S01]  /*05f0*/  LDC R13, c[0x0][0x38c] ;  /* 0x0000e300ff0d7b82 */ /* 0x000e620000000800 */
[----:B------:R-:W-:Y:S01]  /*0600*/  UMOV UR4, 0x400 ;  /* 0x0000040000047882 */ /* 0x000fe20000000000 */
[----:B0-----:R-:W-:-:S06]  /*0610*/  IMAD.MOV.U32 R12, RZ, RZ, RZ ;  /* 0x000000ffff0c7224 */ /* 0x001fcc00078e00ff */
[----:B------:R-:W0:Y:S01]  /*0620*/  S2UR UR5, SR_CgaCtaId ;  /* 0x00000000000579c3 */ /* 0x000e220000008800 */
[----:B-1----:R-:W1:Y:S01]  /*0630*/  I2F.U32.RP R9, R13 ;  /* 0x0000000d00097306 */ /* 0x002e620000209000 */
[----:B------:R-:W-:Y:S01]  /*0640*/  IMAD.IADD R5, R0, 0x1, R13 ;  /* 0x0000000100057824 */ /* 0x000fe200078e020d */
[----:B------:R-:W-:-:S04]  /*0650*/  ISETP.NE.U32.AND P2, PT, R13, RZ, PT ;  /* 0x000000ff0d00720c */ /* 0x000fc80003f45070 */
[C---:B------:R-:W-:Y:S02]  /*0660*/  ISETP.GE.AND P0, PT, R5.reuse, 0xea, PT ;  /* 0x000000ea0500780c */ /* 0x040fe40003f06270 */
[----:B------:R-:W-:Y:S01]  /*0670*/  VIMNMX R8, PT, PT, R5, 0xea, !PT ;  /* 0x000000ea05087848 */ /* 0x000fe20007fe0100 */
[----:B0-----:R-:W-:-:S03]  /*0680*/  ULEA UR5, UR5, UR4, 0x18 ;  /* 0x0000000405057291 */ /* 0x001fc6000f8ec0ff */
[----:B------:R-:W-:Y:S01]  /*0690*/  UMOV UR4, URZ ;  /* 0x000000ff00047c82 */ /* 0x000fe20008000000 */
[----:B-1----:R-:W0:Y:S02]  /*06a0*/  MUFU.RCP R9, R9 ;  /* 0x0000000900097308 */ /* 0x002e240000001000 */
[----:B0-----:R-:W-:-:S06]  /*06b0*/  VIADD R6, R9, 0xffffffe ;  /* 0x0ffffffe09067836 */ /* 0x001fcc0000000000 */
[----:B------:R0:W1:Y:S02]  /*06c0*/  F2I.FTZ.U32.TRUNC.NTZ R7, R6 ;  /* 0x0000000600077305 */ /* 0x000064000021f000 */
[----:B0-----:R-:W-:Y:S01]  /*06d0*/  IMAD.MOV.U32 R6, RZ, RZ, RZ ;  /* 0x000000ffff067224 */ /* 0x001fe200078e00ff */
[----:B-1----:R-:W-:-:S05]  /*06e0*/  IADD3 R10, PT, PT, RZ, -R7, RZ ;  /* 0x80000007ff0a7210 */ /* 0x002fca0007ffe0ff */
[----:B------:R-:W-:Y:S01]  /*06f0*/  IMAD R11, R10, R13, RZ ;  /* 0x0000000d0a0b7224 */ /* 0x000fe200078e02ff */
[----:B------:R-:W-:-:S03]  /*0700*/  SEL R10, RZ, 0x1, P0 ;  /* 0x00000001ff0a7807 */ /* 0x000fc60000000000 */
[----:B------:R-:W-:Y:S01]  /*0710*/  IMAD.HI.U32 R11, R7, R11, R6 ;  /* 0x0000000b070b7227 */ /* 0x000fe200078e0006 */
[----:B------:R-:W-:-:S05]  /*0720*/  IADD3 R8, PT, PT, R8, -R5, -R10 ;  /* 0x8000000508087210 */ /* 0x000fca0007ffe80a */
[----:B------:R-:W-:-:S05]  /*0730*/  IMAD.HI.U32 R11, R11, R8, RZ ;  /* 0x000000080b0b7227 */ /* 0x000fca00078e00ff */
[----:B------:R-:W-:-:S05]  /*0740*/  IADD3 R7, PT, PT, -R11, RZ, RZ ;  /* 0x000000ff0b077210 */ /* 0x000fca0007ffe1ff */
[----:B------:R-:W-:Y:S01]  /*0750*/  IMAD R8, R13, R7, R8 ;  /* 0x000000070d087224 */ /* 0x000fe200078e0208 */
[----:B------:R-:W-:-:S04]  /*0760*/  LEA R7, R3, UR5, 0x2 ;  /* 0x0000000503077c11 */ /* 0x000fc8000f8e10ff */
[----:B------:R-:W-:Y:S01]  /*0770*/  ISETP.GE.U32.AND P0, PT, R8, R13, PT ;  /* 0x0000000d0800720c */ /* 0x000fe20003f06070 */
[----:B------:R-:W-:-:S04]  /*0780*/  IMAD R6, R2, 0x3a8, R7 ;  /* 0x000003a802067824 */ /* 0x000fc800078e0207 */
[----:B------:R-:W-:-:S08]  /*0790*/  IMAD R9, R13, 0x4, R6 ;  /* 0x000000040d097824 */ /* 0x000fd000078e0206 */
[----:B------:R-:W-:Y:S02]  /*07a0*/  @P0 IMAD.IADD R8, R8, 0x1, -R13 ;  /* 0x0000000108080824 */ /* 0x000fe400078e0a0d */
[----:B------:R-:W-:-:S03]  /*07b0*/  @P0 VIADD R11, R11, 0x1 ;  /* 0x000000010b0b0836 */ /* 0x000fc60000000000 */
[----:B------:R-:W-:Y:S01]  /*07c0*/  ISETP.GE.U32.AND P1, PT, R8, R13, PT ;  /* 0x0000000d0800720c */ /* 0x000fe20003f26070 */
[----:B------:R-:W-:-:S04]  /*07d0*/  IMAD.IADD R8, R5, 0x1, R13 ;  /* 0x0000000105087824 */ /* 0x000fc800078e020d */
[----:B------:R-:W-:-:S08]  /*07e0*/  IMAD.IADD R20, R8, 0x1, R13 ;  /* 0x0000000108147824 */ /* 0x000fd000078e020d */
[----:B------:R-:W-:Y:S02]  /*07f0*/  @P1 IADD3 R11, PT, PT, R11, 0x1, RZ ;  /* 0x000000010b0b1810 */ /* 0x000fe40007ffe0ff */
[----:B------:R-:W-:-:S04]  /*0800*/  @!P2 LOP3.LUT R11, RZ, R13, RZ, 0x33, !PT ;  /* 0x0000000dff0ba212 */ /* 0x000fc800078e33ff */
[----:B------:R-:W-:Y:S02]  /*0810*/  IADD3 R10, PT, PT, R10, R11, RZ ;  /* 0x0000000b0a0a7210 */ /* 0x000fe40007ffe0ff */
[----:B------:R-:W-:-:S07]  /*0820*/  LEA R11, R13, R9, 0x2 ;  /* 0x000000090d0b7211 */ /* 0x000fce00078e10ff */
.L_x_12:
[----:B0-----:R-:W0:Y:S01]  /*0830*/  LDS R13, [R7] ;  /* 0x00000000070d7984 */ /* 0x001e220000000800 */
[----:B-1----:R-:W1:Y:S01]  /*0840*/  LDCU UR8, c[0x0][0x388] ;  /* 0x00007100ff0877ac */ /* 0x002e620008000800 */
[----:B------:R-:W-:Y:S01]  /*0850*/  ISETP.GT.AND P0, PT, R0, 0xe9, PT ;  /* 0x000000e90000780c */ /* 0x000fe20003f04270 */
[----:B------:R-:W-:Y:S01]  /*0860*/  BSSY.RECONVERGENT B0, `(.L_x_7) ;  /* 0x0000032000007945 */ /* 0x000fe20003800200 */
[----:B------:R-:W-:-:S04]  /*0870*/  UIADD3 UR4, UPT, UPT, UR4, 0x1, URZ ;  /* 0x0000000104047890 */ /* 0x000fc8000fffe0ff */
[----:B-1----:R-:W-:Y:S01]  /*0880*/  UISETP.NE.AND UP0, UPT, UR4, UR8, UPT ;  /* 0x000000080400728c */ /* 0x002fe2000bf05270 */
[----:B0-----:R-:W-:-:S06]  /*0890*/  VIADDMNMX R12, R13, 0xa, R12, !PT ;  /* 0x0000000a0d0c7846 */ /* 0x001fcc000780010c */
[----:B---3--:R-:W-:Y:S05]  /*08a0*/  @P0 BRA `(.L_x_8) ;  /* 0x0000000000b40947 */ /* 0x008fea0003800000 */
[C---:B------:R-:W-:Y:S01]  /*08b0*/  LOP3.LUT R14, R10.reuse, 0x3, RZ, 0xc0, !PT ;  /* 0x000000030a0e7812 */ /* 0x040fe200078ec0ff */
[----:B------:R-:W-:Y:S01]  /*08c0*/  BSSY.RECONVERGENT B1, `(.L_x_9) ;  /* 0x0000016000017945 */ /* 0x000fe20003800200 */
[----:B------:R-:W-:Y:S01]  /*08d0*/  ISETP.GE.U32.AND P0, PT, R10, 0x3, PT ;  /* 0x000000030a00780c */ /* 0x000fe20003f06070 */
[----:B------:R-:W-:Y:S01]  /*08e0*/  IMAD.MOV.U32 R13, RZ, RZ, R0 ;  /* 0x000000ffff0d7224 */ /* 0x000fe200078e0000 */
[----:B------:R-:W-:-:S13]  /*08f0*/  ISETP.NE.AND P1, PT, R14, 0x3, PT ;  /* 0x000000030e00780c */ /* 0x000fda0003f25270 */
[----:B------:R-:W-:Y:S05]  /*0900*/  @!P1 BRA `(.L_x_10) ;  /* 0x0000000000449947 */ /* 0x000fea0003800000 */
[----:B------:R-:W0:Y:S01]  /*0910*/  LDS R15, [R6] ;  /* 0x00000000060f7984 */ /* 0x000e220000000800 */
[----:B------:R-:W-:Y:S01]  /*0920*/  ISETP.NE.AND P1, PT, R14, RZ, PT ;  /* 0x000000ff0e00720c */ /* 0x000fe20003f25270 */
[----:B------:R-:W-:Y:S01]  /*0930*/  IMAD.MOV.U32 R13, RZ, RZ, R5 ;  /* 0x000000ffff0d7224 */ /* 0x000fe200078e0005 */
[----:B0-----:R-:W-:Y:S02]  /*0940*/  VIADDMNMX R17, R15, 0x2, R12, !PT ;  /* 0x000000020f117846 */ /* 0x001fe4000780010c */
[----:B------:R-:W-:-:S03]  /*0950*/  MOV R12, R15 ;  /* 0x0000000f000c7202 */ /* 0x000fc60000000f00 */
[----:B------:R0:W-:Y:S06]  /*0960*/  STS [R6], R17 ;  /* 0x0000001106007388 */ /* 0x0001ec0000000800 */
[----:B------:R-:W-:Y:S05]  /*0970*/  @!P1 BRA `(.L_x_10) ;  /* 0x0000000000289947 */ /* 0x000fea0003800000 */
[----:B------:R-:W1:Y:S01]  /*0980*/  LDS R12, [R9] ;  /* 0x00000000090c7984 */ /* 0x000e620000000800 */
[----:B------:R-:W-:Y:S01]  /*0990*/  ISETP.NE.AND P1, PT, R14, 0x1, PT ;  /* 0x000000010e00780c */ /* 0x000fe20003f25270 */
[----:B------:R-:W-:-:S12]  /*09a0*/  IMAD.MOV.U32 R13, RZ, RZ, R8 ;  /* 0x000000ffff0d7224 */ /* 0x000fd800078e0008 */
[----:B------:R-:W-:Y:S01]  /*09b0*/  @P1 IMAD.MOV.U32 R13, RZ, RZ, R20 ;  /* 0x000000ffff0d1224 */ /* 0x000fe200078e0014 */
[----:B-1----:R-:W-:-:S05]  /*09c0*/  VIADDMNMX R14, R12, 0x2, R15, !PT ;  /* 0x000000020c0e7846 */ /* 0x002fca000780010f */
[----:B------:R-:W-:Y:S04]  /*09d0*/  STS [R9], R14 ;  /* 0x0000000e09007388 */ /* 0x000fe80000000800 */
[----:B------:R-:W1:Y:S02]  /*09e0*/  @P1 LDS R15, [R11] ;  /* 0x000000000b0f1984 */ /* 0x000e640000000800 */
[----:B-1----:R-:W-:Y:S02]  /*09f0*/  @P1 VIADDMNMX R16, R15, 0x2, R12, !PT ;  /* 0x000000020f101846 */ /* 0x002fe4000780010c */
[----:B------:R-:W-:-:S03]  /*0a00*/  @P1 MOV R12, R15 ;  /* 0x0000000f000c1202 */ /* 0x000fc60000000f00 */
[----:B------:R1:W-:Y:S04]  /*0a10*/  @P1 STS [R11], R16 ;  /* 0x000000100b001388 */ /* 0x0003e80000000800 */
.L_x_10:
[----:B------:R-:W-:Y:S05]  /*0a20*/  BSYNC.RECONVERGENT B1 ;  /* 0x0000000000017941 */ /* 0x000fea0003800200 */
.L_x_9:
[----:B------:R-:W-:Y:S05]  /*0a30*/  @!P0 BRA `(.L_x_8) ;  /* 0x0000000000508947 */ /* 0x000fea0003800000 */
[----:B------:R-:W2:Y:S02]  /*0a40*/  LDC R23, c[0x0][0x38c] ;  /* 0x0000e300ff177b82 */ /* 0x000ea40000000800 */
.L_x_11:
[----:B------:R-:W-:Y:S01]  /*0a50*/  LEA R14, R13, UR5, 0x2 ;  /* 0x000000050d0e7c11 */ /* 0x000fe2000f8e10ff */
[----:B--2---:R-:W-:-:S04]  /*0a60*/  IMAD R13, R23, 0x4, R13 ;  /* 0x00000004170d7824 */ /* 0x004fc800078e020d */
[----:B------:R-:W0:Y:S01]  /*0a70*/  LDS R15, [R14] ;  /* 0x000000000e0f7984 */ /* 0x000e220000000800 */
[----:B-1----:R-:W-:Y:S01]  /*0a80*/  IMAD R16, R23, 0x4, R14 ;  /* 0x0000000417107824 */ /* 0x002fe200078e020e */
[----:B------:R-:W-:-:S03]  /*0a90*/  ISETP.GE.AND P0, PT, R13, 0xea, PT ;  /* 0x000000ea0d00780c */ /* 0x000fc60003f06270 */
[----:B------:R-:W-:-:S05]  /*0aa0*/  IMAD R18, R23, 0x4, R16 ;  /* 0x0000000417127824 */ /* 0x000fca00078e0210 */
[----:B---3--:R-:W-:Y:S02]  /*0ab0*/  LEA R22, R23, R18, 0x2 ;  /* 0x0000001217167211 */ /* 0x008fe400078e10ff */
[----:B0-----:R-:W-:-:S05]  /*0ac0*/  VIADDMNMX R17, R15, 0x2, R12, !PT ;  /* 0x000000020f117846 */ /* 0x001fca000780010c */
[----:B------:R-:W-:Y:S04]  /*0ad0*/  STS [R14], R17 ;  /* 0x000000110e007388 */ /* 0x000fe80000000800 */
[----:B------:R-:W0:Y:S02]  /*0ae0*/  LDS R12, [R16] ;  /* 0x00000000100c7984 */ /* 0x000e240000000800 */
[----:B0-----:R-:W-:-:S05]  /*0af0*/  VIADDMNMX R15, R12, 0x2, R15, !PT ;  /* 0x000000020c0f7846 */ /* 0x001fca000780010f */
[----:B------:R-:W-:Y:S04]  /*0b00*/  STS [R16], R15 ;  /* 0x0000000f10007388 */ /* 0x000fe80000000800 */
[----:B------:R-:W0:Y:S02]  /*0b10*/  LDS R19, [R18] ;  /* 0x0000000012137984 */ /* 0x000e240000000800 */
[----:B0-----:R-:W-:-:S05]  /*0b20*/  VIADDMNMX R21, R19, 0x2, R12, !PT ;  /* 0x0000000213157846 */ /* 0x001fca000780010c */
[----:B------:R-:W-:Y:S04]  /*0b30*/  STS [R18], R21 ;  /* 0x0000001512007388 */ /* 0x000fe80000000800 */
[----:B------:R-:W0:Y:S02]  /*0b40*/  LDS R12, [R22] ;  /* 0x00000000160c7984 */ /* 0x000e240000000800 */
[----:B0-----:R-:W-:-:S05]  /*0b50*/  VIADDMNMX R19, R12, 0x2, R19, !PT ;  /* 0x000000020c137846 */ /* 0x001fca0007800113 */
[----:B------:R3:W-:Y:S01]  /*0b60*/  STS [R22], R19 ;  /* 0x0000001316007388 */ /* 0x0007e20000000800 */
[----:B------:R-:W-:Y:S05]  /*0b70*/  @!P0 BRA `(.L_x_11) ;  /* 0xfffffffc00b48947 */ /* 0x000fea000383ffff */
.L_x_8:
[----:B------:R-:W-:Y:S05]  /*0b80*/  BSYNC.RECONVERGENT B0 ;  /* 0x0000000000007941 */ /* 0x000fea0003800200 */
.L_x_7:
[----:B------:R-:W-:Y:S05]  /*0b90*/  BRA.U UP0, `(.L_x_12) ;  /* 0xfffffffd00247547 */ /* 0x000fea000b83ffff */
.L_x_6:
[----:B------:R-:W-:-:S13]  /*0ba0*/  ISETP.GT.AND P0, PT, R0, 0xe9, PT ;  /* 0x000000e90000780c */ /* 0x000fda0003f04270 */
[----:B------:R-:W-:Y:S05]  /*0bb0*/  @P0 EXIT ;  /* 0x000000000000094d */ /* 0x000fea0003800000 */
[----:B------:R-:W1:Y:S01]  /*0bc0*/  LDC R5, c[0x0][0x38c] ;  /* 0x0000e300ff057b82 */ /* 0x000e620000000800 */
[----:B------:R-:W-:Y:S01]  /*0bd0*/  BSSY.RECONVERGENT B0, `(.L_x_13) ;  /* 0x0000030000007945 */ /* 0x000fe20003800200 */
[----:B-1----:R-:W1:Y:S01]  /*0be0*/  I2F.U32.RP R11, R5 ;  /* 0x00000005000b7306 */ /* 0x002e620000209000 */
[----:B------:R-:W-:Y:S01]  /*0bf0*/  IMAD.IADD R8, R0, 0x1, R5 ;  /* 0x0000000100087824 */ /* 0x000fe200078e0205 */
[----:B------:R-:W-:-:S04]  /*0c00*/  ISETP.NE.U32.AND P2, PT, R5, RZ, PT ;  /* 0x000000ff0500720c */ /* 0x000fc80003f45070 */
[C---:B------:R-:W-:Y:S02]  /*0c10*/  ISETP.GE.AND P0, PT, R8.reuse, 0xea, PT ;  /* 0x000000ea0800780c */ /* 0x040fe40003f06270 */
[----:B0-----:R-:W-:Y:S01]  /*0c20*/  VIMNMX R9, PT, PT, R8, 0xea, !PT ;  /* 0x000000ea08097848 */ /* 0x001fe20007fe0100 */
        /* <DEDUP_REMOVED lines=11> */
[----:B------:R-:W-:-:S05]  /*0ce0*/  IMAD R6, R5, R6, R8 ;  /* 0x0000000605067224 */ /* 0x000fca00078e0208 */
[----:B------:R-:W-:-:S13]  /*0cf0*/  ISETP.GE.U32.AND P0, PT, R6, R5, PT ;  /* 0x000000050600720c */ /* 0x000fda0003f06070 */
[----:B------:R-:W-:Y:S02]  /*0d00*/  @P0 IMAD.IADD R6, R6, 0x1, -R5 ;  /* 0x0000000106060824 */ /* 0x000fe400078e0a05 */
[----:B------:R-:W-:-:S03]  /*0d10*/  @P0 VIADD R13, R13, 0x1 ;  /* 0x000000010d0d0836 */ /* 0x000fc60000000000 */
[----:B------:R-:W-:-:S13]  /*0d20*/  ISETP.GE.U32.AND P1, PT, R6, R5, PT ;  /* 0x000000050600720c */ /* 0x000fda0003f26070 */
[----:B------:R-:W-:Y:S02]  /*0d30*/  @P1 IADD3 R13, PT, PT, R13, 0x1, RZ ;  /* 0x000000010d0d1810 */ /* 0x000fe40007ffe0ff */
[----:B------:R-:W-:-:S05]  /*0d40*/  @!P2 LOP3.LUT R13, RZ, R5, RZ, 0x33, !PT ;  /* 0x00000005ff0da212 */ /* 0x000fca00078e33ff */
[----:B------:R-:W-:-:S05]  /*0d50*/  IMAD.IADD R8, R10, 0x1, R13 ;  /* 0x000000010a087824 */ /* 0x000fca00078e020d */
[C---:B------:R-:W-:Y:S02]  /*0d60*/  LOP3.LUT R6, R8.reuse, 0x3, RZ, 0xc0, !PT ;  /* 0x0000000308067812 */ /* 0x040fe400078ec0ff */
[----:B------:R-:W-:Y:S02]  /*0d70*/  ISETP.GE.U32.AND P1, PT, R8, 0x3, PT ;  /* 0x000000030800780c */ /* 0x000fe40003f26070 */
[----:B------:R-:W-:-:S13]  /*0d80*/  ISETP.NE.AND P0, PT, R6, 0x3, PT ;  /* 0x000000030600780c */ /* 0x000fda0003f05270 */
[----:B------:R-:W-:Y:S05]  /*0d90*/  @!P0 BRA `(.L_x_14) ;  /* 0x00000000004c8947 */ /* 0x000fea0003800000 */
[----:B------:R-:W0:Y:S01]  /*0da0*/  S2UR UR5, SR_CgaCtaId ;  /* 0x00000000000579c3 */ /* 0x000e220000008800 */
[----:B------:R-:W-:Y:S01]  /*0db0*/  VIADD R8, R8, 0x1 ;  /* 0x0000000108087836 */ /* 0x000fe20000000000 */
[----:B------:R-:W-:Y:S01]  /*0dc0*/  UMOV UR4, 0x400 ;  /* 0x0000040000047882 */ /* 0x000fe20000000000 */
[----:B------:R-:W-:Y:S01]  /*0dd0*/  IMAD R2, R2, 0x75, R3 ;  /* 0x0000007502027824 */ /* 0x000fe200078e0203 */
[----:B------:R-:W-:Y:S02]  /*0de0*/  LEA R4, R3, R4, 0x1 ;  /* 0x0000000403047211 */ /* 0x000fe400078e08ff */
[----:B------:R-:W-:Y:S02]  /*0df0*/  LOP3.LUT R8, R8, 0x3, RZ, 0xc0, !PT ;  /* 0x0000000308087812 */ /* 0x000fe400078ec0ff */
[----:B------:R-:W1:Y:S03]  /*0e00*/  LDC.64 R6, c[0x0][0x380] ;  /* 0x0000e000ff067b82 */ /* 0x000e660000000a00 */
[----:B------:R-:W-:Y:S01]  /*0e10*/  IMAD.MOV R10, RZ, RZ, -R8 ;  /* 0x000000ffff0a7224 */ /* 0x000fe200078e0a08 */
[----:B0-----:R-:W-:-:S06]  /*0e20*/  ULEA UR4, UR5, UR4, 0x18 ;  /* 0x0000000405047291 */ /* 0x001fcc000f8ec0ff */
[----:B------:R-:W-:-:S07]  /*0e30*/  LEA R2, R2, UR4, 0x3 ;  /* 0x0000000402027c11 */ /* 0x000fce000f8e18ff */
.L_x_15:
[----:B0-----:R0:W2:Y:S01]  /*0e40*/  LDS R11, [R2] ;  /* 0x00000000020b7984 */ /* 0x0010a20000000800 */
[----:B-1----:R-:W-:Y:S01]  /*0e50*/  IMAD.WIDE.U32 R8, R4, 0x4, R6 ;  /* 0x0000000404087825 */ /* 0x002fe200078e0006 */
[----:B------:R-:W-:-:S03]  /*0e60*/  IADD3 R0, PT, PT, R0, R5, RZ ;  /* 0x0000000500007210 */ /* 0x000fc60007ffe0ff */
[----:B------:R-:W-:Y:S02]  /*0e70*/  VIADD R10, R10, 0x1 ;  /* 0x000000010a0a7836 */ /* 0x000fe40000000000 */
[----:B------:R-:W-:Y:S02]  /*0e80*/  IMAD.IADD R4, R4, 0x1, R5 ;  /* 0x0000000104047824 */ /* 0x000fe400078e0205 */
[----:B0-----:R-:W-:Y:S01]  /*0e90*/  IMAD R2, R5, 0x4, R2 ;  /* 0x0000000405027824 */ /* 0x001fe200078e0202 */
[----:B------:R-:W-:Y:S01]  /*0ea0*/  ISETP.NE.AND P0, PT, R10, RZ, PT ;  /* 0x000000ff0a00720c */ /* 0x000fe20003f05270 */
[----:B--2---:R0:W-:-:S12]  /*0eb0*/  STG.E desc[UR6][R8.64], R11 ;  /* 0x0000000b08007986 */ /* 0x0041d8000c101906 */
[----:B------:R-:W-:Y:S05]  /*0ec0*/  @P0 BRA `(.L_x_15) ;  /* 0xfffffffc00dc0947 */ /* 0x000fea000383ffff */
.L_x_14:
[----:B------:R-:W-:Y:S05]  /*0ed0*/  BSYNC.RECONVERGENT B0 ;  /* 0x0000000000007941 */ /* 0x000fea0003800200 */
.L_x_13:
[----:B------:R-:W-:Y:S05]  /*0ee0*/  @!P1 EXIT ;  /* 0x000000000000994d */ /* 0x000fea0003800000 */
[----:B------:R-:W1:Y:S01]  /*0ef0*/  S2UR UR5, SR_CgaCtaId ;  /* 0x00000000000579c3 */ /* 0x000e620000008800 */
[----:B------:R-:W-:-:S07]  /*0f00*/  UMOV UR4, 0x400 ;  /* 0x0000040000047882 */ /* 0x000fce0000000000 */
[----:B------:R-:W2:Y:S01]  /*0f10*/  LDC.64 R6, c[0x0][0x380] ;  /* 0x0000e000ff067b82 */ /* 0x000ea20000000a00 */
[----:B-1----:R-:W-:-:S12]  /*0f20*/  ULEA UR4, UR5, UR4, 0x18 ;  /* 0x0000000405047291 */ /* 0x002fd8000f8ec0ff */
.L_x_16:
[----:B0---4-:R-:W-:Y:S01]  /*0f30*/  IADD3 R8, PT, PT, R3, R0, RZ ;  /* 0x0000000003087210 */ /* 0x011fe20007ffe0ff */
[----:B------:R-:W-:-:S03]  /*0f40*/  IMAD R0, R5, 0x4, R0 ;  /* 0x0000000405007824 */ /* 0x000fc600078e0200 */
[C---:B------:R-:W-:Y:S01]  /*0f50*/  LEA R2, R8.reuse, UR4, 0x2 ;  /* 0x0000000408027c11 */ /* 0x040fe2000f8e10ff */
[----:B------:R-:W-:Y:S01]  /*0f60*/  IMAD.IADD R10, R8, 0x1, R5 ;  /* 0x00000001080a7824 */ /* 0x000fe200078e0205 */
[----:B------:R-:W-:Y:S01]  /*0f70*/  ISETP.GE.AND P0, PT, R0, 0xea, PT ;  /* 0x000000ea0000780c */ /* 0x000fe20003f06270 */
[----:B--2---:R-:W-:Y:S02]  /*0f80*/  IMAD.WIDE.U32 R8, R8, 0x4, R6 ;  /* 0x0000000408087825 */ /* 0x004fe400078e0006 */
[----:B------:R-:W0:Y:S02]  /*0f90*/  LDS R17, [R2] ;  /* 0x0000000002117984 */ /* 0x000e240000000800 */
[C---:B------:R-:W-:Y:S02]  /*0fa0*/  IMAD R4, R5.reuse, 0x4, R2 ;  /* 0x0000000405047824 */ /* 0x040fe400078e0202 */
[C---:B------:R-:W-:Y:S02]  /*0fb0*/  IMAD.IADD R12, R10.reuse, 0x1, R5 ;  /* 0x000000010a0c7824 */ /* 0x040fe400078e0205 */
[----:B------:R-:W-:Y:S01]  /*0fc0*/  IMAD R16, R5, 0x4, R4 ;  /* 0x0000000405107824 */ /* 0x000fe200078e0204 */
[----:B---3--:R-:W1:Y:S01]  /*0fd0*/  LDS R19, [R4] ;  /* 0x0000000004137984 */ /* 0x008e620000000800 */
[----:B------:R-:W-:Y:S01]  /*0fe0*/  IMAD.WIDE.U32 R10, R10, 0x4, R6 ;  /* 0x000000040a0a7825 */ /* 0x000fe200078e0006 */
[----:B------:R-:W-:-:S02]  /*0ff0*/  IADD3 R15, PT, PT, R12, R5, RZ ;  /* 0x000000050c0f7210 */ /* 0x000fc40007ffe0ff */
[----:B------:R-:W-:Y:S01]  /*1000*/  LEA R18, R5, R16, 0x2 ;  /* 0x0000001005127211 */ /* 0x000fe200078e10ff */
[----:B------:R-:W2:Y:S01]  /*1010*/  LDS R21, [R16] ;  /* 0x0000000010157984 */ /* 0x000ea20000000800 */
[----:B------:R-:W-:-:S03]  /*1020*/  IMAD.WIDE.U32 R12, R12, 0x4, R6 ;  /* 0x000000040c0c7825 */ /* 0x000fc600078e0006 */
[----:B------:R-:W3:Y:S01]  /*1030*/  LDS R23, [R18] ;  /* 0x0000000012177984 */ /* 0x000ee20000000800 */
[----:B------:R-:W-:-:S03]  /*1040*/  IMAD.WIDE.U32 R14, R15, 0x4, R6 ;  /* 0x000000040f0e7825 */ /* 0x000fc600078e0006 */
[----:B0-----:R4:W-:Y:S04]  /*1050*/  STG.E desc[UR6][R8.64], R17 ;  /* 0x0000001108007986 */ /* 0x0019e8000c101906 */
[----:B-1----:R4:W-:Y:S04]  /*1060*/  STG.E desc[UR6][R10.64], R19 ;  /* 0x000000130a007986 */ /* 0x0029e8000c101906 */
[----:B--2---:R4:W-:Y:S04]  /*1070*/  STG.E desc[UR6][R12.64], R21 ;  /* 0x000000150c007986 */ /* 0x0049e8000c101906 */
[----:B---3--:R4:W-:Y:S01]  /*1080*/  STG.E desc[UR6][R14.64], R23 ;  /* 0x000000170e007986 */ /* 0x0089e2000c101906 */
[----:B------:R-:W-:Y:S05]  /*1090*/  @!P0 BRA `(.L_x_16) ;  /* 0xfffffffc00a48947 */ /* 0x000fea000383ffff */
[----:B------:R-:W-:Y:S05]  /*10a0*/  EXIT ;  /* 0x000000000000794d */ /* 0x000fea0003800000 */
.L_x_17:
[----:B------:R-:W-:-:S00]  /*10b0*/  BRA `(.L_x_17) ;  /* 0xfffffffc00fc7947 */ /* 0x000fc0000383ffff */
[----:B------:R-:W-:-:S00]  /*10c0*/  NOP ;  /* 0x0000000000007918 */ /* 0x000fc00000000000 */
        /* <DEDUP_REMOVED lines=11> */
.L_x_18:


//--------------------- .nv.shared._Z11IntmaxaddT4Piii --------------------------
	.section	.nv.shared._Z11IntmaxaddT4Piii,"aw",@nobits
	.sectionflags	@""
	.align	4
.nv.shared._Z11IntmaxaddT4Piii:
	.zero		1960


//--------------------- .nv.shared.reserved.0     --------------------------
	.section	.nv.shared.reserved.0,"aw",@nobits
	.weak		__nv_reservedSMEM_offset_0_alias
	.size		__nv_reservedSMEM_offset_0_alias, 0, 64
	.other		__nv_reservedSMEM_offset_0_alias,@"STO_CUDA_RESERVED_SHARED STV_DEFAULT"
__nv_reservedSMEM_offset_0_alias:
	.zero		0
	.zero		64


//--------------------- .nv.constant0._Z11IntmaxaddT4Piii --------------------------
	.section	.nv.constant0._Z11IntmaxaddT4Piii,"a",@progbits
	.sectionflags	@""
	.align	4
.nv.constant0._Z11IntmaxaddT4Piii:
	.zero		912


//--------------------- SYMBOLS --------------------------

	.type		.nv.reservedSmem.offset0,@object
	.size		.nv.reservedSmem.offset0,0x4
	.type		.nv.reservedSmem.cap,@object
	.size		.nv.reservedSmem.cap,0x4
